//
// Generated by NVIDIA NVVM Compiler
//
// Compiler Build ID: CL-36424714
// Cuda compilation tools, release 13.0, V13.0.88
// Based on NVVM 20.0.0
//

.version 9.0
.target sm_100
.address_size 64

	// .globl	_Z25printArrayWithoutTidLimitPii
.extern .func  (.param .b32 func_retval0) vprintf
(
	.param .b64 vprintf_param_0,
	.param .b64 vprintf_param_1
)
;
.global .align 1 .b8 $str[28] = {116, 104, 114, 101, 97, 100, 32, 105, 100, 32, 61, 32, 37, 100, 44, 32, 97, 91, 37, 100, 93, 32, 61, 32, 37, 100, 10};
.global .align 1 .b8 $str$1[64] = {98, 108, 111, 99, 107, 73, 100, 120, 46, 120, 32, 61, 32, 37, 100, 44, 32, 98, 108, 111, 99, 107, 68, 105, 109, 46, 120, 32, 61, 32, 37, 100, 44, 32, 116, 104, 114, 101, 97, 100, 73, 100, 120, 46, 120, 32, 61, 32, 37, 100, 32, 124, 32, 116, 105, 100, 120, 32, 61, 32, 37, 100, 10};
.global .align 1 .b8 $str$2[64] = {98, 108, 111, 99, 107, 73, 100, 120, 46, 121, 32, 61, 32, 37, 100, 44, 32, 98, 108, 111, 99, 107, 68, 105, 109, 46, 121, 32, 61, 32, 37, 100, 44, 32, 116, 104, 114, 101, 97, 100, 73, 100, 120, 46, 121, 32, 61, 32, 37, 100, 32, 124, 32, 116, 105, 100, 121, 32, 61, 32, 37, 100, 10};

.visible .entry _Z25printArrayWithoutTidLimitPii(
	.param .u64 .ptr .align 1 _Z25printArrayWithoutTidLimitPii_param_0,
	.param .u32 _Z25printArrayWithoutTidLimitPii_param_1
)
{
	.local .align 8 .b8 	__local_depot0[16];
	.reg .b64 	%SP;
	.reg .b64 	%SPL;
	.reg .b32 	%r<8>;
	.reg .b64 	%rd<9>;

	mov.u64 	%SPL, __local_depot0;
	cvta.local.u64 	%SP, %SPL;
	ld.param.u64 	%rd1, [_Z25printArrayWithoutTidLimitPii_param_0];
	cvta.to.global.u64 	%rd2, %rd1;
	add.u64 	%rd3, %SP, 0;
	add.u64 	%rd4, %SPL, 0;
	mov.u32 	%r1, %ctaid.x;
	mov.u32 	%r2, %ntid.x;
	mov.u32 	%r3, %tid.x;
	mad.lo.s32 	%r4, %r1, %r2, %r3;
	mul.wide.s32 	%rd5, %r4, 4;
	add.s64 	%rd6, %rd2, %rd5;
	ld.global.u32 	%r5, [%rd6];
	st.local.v2.u32 	[%rd4], {%r4, %r4};
	st.local.u32 	[%rd4+8], %r5;
	mov.u64 	%rd7, $str;
	cvta.global.u64 	%rd8, %rd7;
	{ // callseq 0, 0
	.param .b64 param0;
	st.param.b64 	[param0], %rd8;
	.param .b64 param1;
	st.param.b64 	[param1], %rd3;
	.param .b32 retval0;
	call.uni (retval0), 
	vprintf, 
	(
	param0, 
	param1
	);
	ld.param.b32 	%r6, [retval0];
	} // callseq 0
	ret;

}
	// .globl	_Z22printArrayWithTidLimitPii
.visible .entry _Z22printArrayWithTidLimitPii(
	.param .u64 .ptr .align 1 _Z22printArrayWithTidLimitPii_param_0,
	.param .u32 _Z22printArrayWithTidLimitPii_param_1
)
{
	.local .align 8 .b8 	__local_depot1[16];
	.reg .b64 	%SP;
	.reg .b64 	%SPL;
	.reg .pred 	%p<2>;
	.reg .b32 	%r<9>;
	.reg .b64 	%rd<9>;

	mov.u64 	%SPL, __local_depot1;
	cvta.local.u64 	%SP, %SPL;
	ld.param.u64 	%rd1, [_Z22printArrayWithTidLimitPii_param_0];
	ld.param.u32 	%r2, [_Z22printArrayWithTidLimitPii_param_1];
	mov.u32 	%r3, %ctaid.x;
	mov.u32 	%r4, %ntid.x;
	mov.u32 	%r5, %tid.x;
	mad.lo.s32 	%r1, %r3, %r4, %r5;
	setp.ge.s32 	%p1, %r1, %r2;
	@%p1 bra 	$L__BB1_2;
	add.u64 	%rd2, %SP, 0;
	add.u64 	%rd3, %SPL, 0;
	cvta.to.global.u64 	%rd4, %rd1;
	mul.wide.s32 	%rd5, %r1, 4;
	add.s64 	%rd6, %rd4, %rd5;
	ld.global.u32 	%r6, [%rd6];
	st.local.v2.u32 	[%rd3], {%r1, %r1};
	st.local.u32 	[%rd3+8], %r6;
	mov.u64 	%rd7, $str;
	cvta.global.u64 	%rd8, %rd7;
	{ // callseq 1, 0
	.param .b64 param0;
	st.param.b64 	[param0], %rd8;
	.param .b64 param1;
	st.param.b64 	[param1], %rd2;
	.param .b32 retval0;
	call.uni (retval0), 
	vprintf, 
	(
	param0, 
	param1
	);
	ld.param.b32 	%r7, [retval0];
	} // callseq 1
$L__BB1_2:
	ret;

}
	// .globl	_Z12printIndicesv
.visible .entry _Z12printIndicesv()
{
	.local .align 16 .b8 	__local_depot2[16];
	.reg .b64 	%SP;
	.reg .b64 	%SPL;
	.reg .b32 	%r<13>;
	.reg .b64 	%rd<7>;

	mov.u64 	%SPL, __local_depot2;
	cvta.local.u64 	%SP, %SPL;
	add.u64 	%rd1, %SP, 0;
	add.u64 	%rd2, %SPL, 0;
	mov.u32 	%r1, %ctaid.x;
	mov.u32 	%r2, %ntid.x;
	mov.u32 	%r3, %tid.x;
	mad.lo.s32 	%r4, %r1, %r2, %r3;
	mov.u32 	%r5, %ctaid.y;
	mov.u32 	%r6, %ntid.y;
	mov.u32 	%r7, %tid.y;
	mad.lo.s32 	%r8, %r5, %r6, %r7;
	st.local.v4.u32 	[%rd2], {%r1, %r2, %r3, %r4};
	mov.u64 	%rd3, $str$1;
	cvta.global.u64 	%rd4, %rd3;
	{ // callseq 2, 0
	.param .b64 param0;
	st.param.b64 	[param0], %rd4;
	.param .b64 param1;
	st.param.b64 	[param1], %rd1;
	.param .b32 retval0;
	call.uni (retval0), 
	vprintf, 
	(
	param0, 
	param1
	);
	ld.param.b32 	%r9, [retval0];
	} // callseq 2
	st.local.v4.u32 	[%rd2], {%r5, %r6, %r7, %r8};
	mov.u64 	%rd5, $str$2;
	cvta.global.u64 	%rd6, %rd5;
	{ // callseq 3, 0
	.param .b64 param0;
	st.param.b64 	[param0], %rd6;
	.param .b64 param1;
	st.param.b64 	[param1], %rd1;
	.param .b32 retval0;
	call.uni (retval0), 
	vprintf, 
	(
	param0, 
	param1
	);
	ld.param.b32 	%r11, [retval0];
	} // callseq 3
	ret;

}


// ===== COMPILED SASS (sm_100) =====

	.target	sm_100

	.elftype	@"ET_EXEC"


//--------------------- .note.nv.tkinfo           --------------------------
	.section	.note.nv.tkinfo,"",@"SHT_NOTE"
	.sectionflags	@"SHF_NOTE_NV_TKINFO"
	.tkinfo
        /*0018*/ 	.word	0x00000002
        /*0030*/ 	.string	""
        /*0030*/ 	.string	"ptxas"
        /*0030*/ 	.string	"Cuda compilation tools, release 13.0, V13.0.88"
        /*0030*/ 	.string	"Build cuda_13.0.r13.0/compiler.36424714_0"
        /*0030*/ 	.string	"-arch sm_100 -m 64 "



//--------------------- .note.nv.cuinfo           --------------------------
	.section	.note.nv.cuinfo,"",@"SHT_NOTE"
	.sectionflags	@"SHF_NOTE_NV_CUINFO"
        /*0018*/ 	.short	0x0002
        /*001a*/ 	.short	0x0064
        /*001c*/ 	.short	0x0082
	.zero		2


//--------------------- .nv.info                  --------------------------
	.section	.nv.info,"",@"SHT_CUDA_INFO"
	.align	4


	//----- nvinfo : EIATTR_REGCOUNT
	.align		4
        /*0000*/ 	.byte	0x04, 0x2f
        /*0002*/ 	.short	(.L_4 - .L_3)
	.align		4
.L_3:
        /*0004*/ 	.word	index@(_Z25printArrayWithoutTidLimitPii)
        /*0008*/ 	.word	0x00000018


	//----- nvinfo : EIATTR_FRAME_SIZE
	.align		4
.L_4:
        /*000c*/ 	.byte	0x04, 0x11
        /*000e*/ 	.short	(.L_6 - .L_5)
	.align		4
.L_5:
        /*0010*/ 	.word	index@(_Z25printArrayWithoutTidLimitPii)
        /*0014*/ 	.word	0x00000010


	//----- nvinfo : EIATTR_REGCOUNT
	.align		4
.L_6:
        /*0018*/ 	.byte	0x04, 0x2f
        /*001a*/ 	.short	(.L_8 - .L_7)
	.align		4
.L_7:
        /*001c*/ 	.word	index@(_Z22printArrayWithTidLimitPii)
        /*0020*/ 	.word	0x00000018


	//----- nvinfo : EIATTR_FRAME_SIZE
	.align		4
.L_8:
        /*0024*/ 	.byte	0x04, 0x11
        /*0026*/ 	.short	(.L_10 - .L_9)
	.align		4
.L_9:
        /*0028*/ 	.word	index@(_Z22printArrayWithTidLimitPii)
        /*002c*/ 	.word	0x00000010


	//----- nvinfo : EIATTR_REGCOUNT
	.align		4
.L_10:
        /*0030*/ 	.byte	0x04, 0x2f
        /*0032*/ 	.short	(.L_12 - .L_11)
	.align		4
.L_11:
        /*0034*/ 	.word	index@(_Z12printIndicesv)
        /*0038*/ 	.word	0x0000001a


	//----- nvinfo : EIATTR_FRAME_SIZE
	.align		4
.L_12:
        /*003c*/ 	.byte	0x04, 0x11
        /*003e*/ 	.short	(.L_14 - .L_13)
	.align		4
.L_13:
        /*0040*/ 	.word	index@(_Z12printIndicesv)
        /*0044*/ 	.word	0x00000010


	//----- nvinfo : EIATTR_MIN_STACK_SIZE
	.align		4
.L_14:
        /*0048*/ 	.byte	0x04, 0x12
        /*004a*/ 	.short	(.L_16 - .L_15)
	.align		4
.L_15:
        /*004c*/ 	.word	index@(_Z12printIndicesv)
        /*0050*/ 	.word	0x00000010


	//----- nvinfo : EIATTR_MIN_STACK_SIZE
	.align		4
.L_16:
        /*0054*/ 	.byte	0x04, 0x12
        /*0056*/ 	.short	(.L_18 - .L_17)
	.align		4
.L_17:
        /*0058*/ 	.word	index@(_Z22printArrayWithTidLimitPii)
        /*005c*/ 	.word	0x00000010


	//----- nvinfo : EIATTR_MIN_STACK_SIZE
	.align		4
.L_18:
        /*0060*/ 	.byte	0x04, 0x12
        /*0062*/ 	.short	(.L_20 - .L_19)
	.align		4
.L_19:
        /*0064*/ 	.word	index@(_Z25printArrayWithoutTidLimitPii)
        /*0068*/ 	.word	0x00000010
.L_20:


//--------------------- .nv.compat                --------------------------
	.section	.nv.compat,"",@"SHT_CUDA_COMPAT_INFO"
	.align	4
        /*0000*/ 	.byte	0x02, 0x09, 0x00, 0x00, 0x02, 0x02, 0x01, 0x00, 0x02, 0x05, 0x05, 0x00, 0x03, 0x07, 0x01, 0x01
        /*0010*/ 	.byte	0x02, 0x03, 0x00, 0x00, 0x02, 0x06, 0x01, 0x00, 0x04, 0x0b, 0x08, 0x00, 0x09, 0x00, 0x00, 0x00
        /*0020*/ 	.byte	0x00, 0x00, 0x00, 0x00


//--------------------- .nv.info._Z12printIndicesv --------------------------
	.section	.nv.info._Z12printIndicesv,"",@"SHT_CUDA_INFO"
	.sectionflags	@""
	.align	4


	//----- nvinfo : EIATTR_CUDA_API_VERSION
	.align		4
        /*0000*/ 	.byte	0x04, 0x37
        /*0002*/ 	.short	(.L_22 - .L_21)
.L_21:
        /*0004*/ 	.word	0x00000082


	//----- nvinfo : EIATTR_SPARSE_MMA_MASK
	.align		4
.L_22:
        /*0008*/ 	.byte	0x03, 0x50
        /*000a*/ 	.short	0x0000


	//----- nvinfo : EIATTR_MAXREG_COUNT
	.align		4
        /*000c*/ 	.byte	0x03, 0x1b
        /*000e*/ 	.short	0x00ff


	//----- nvinfo : EIATTR_EXTERNS
	.align		4
        /*0010*/ 	.byte	0x04, 0x0f
        /*0012*/ 	.short	(.L_24 - .L_23)


	//   ....[0]....
	.align		4
.L_23:
        /*0014*/ 	.word	index@(vprintf)


	//----- nvinfo : EIATTR_MERCURY_ISA_VERSION
	.align		4
.L_24:
        /*0018*/ 	.byte	0x03, 0x5f
        /*001a*/ 	.short	0x0101


	//----- nvinfo : EIATTR_VRC_CTA_INIT_COUNT
	.align		4
        /*001c*/ 	.byte	0x02, 0x4a
	.zero		1
	.zero		1


	//----- nvinfo : EIATTR_SYSCALL_OFFSETS
	.align		4
        /*0020*/ 	.byte	0x04, 0x46
        /*0022*/ 	.short	(.L_26 - .L_25)


	//   ....[0]....
.L_25:
        /*0024*/ 	.word	0x00000170


	//   ....[1]....
        /*0028*/ 	.word	0x00000200


	//----- nvinfo : EIATTR_EXIT_INSTR_OFFSETS
	.align		4
.L_26:
        /*002c*/ 	.byte	0x04, 0x1c
        /*002e*/ 	.short	(.L_28 - .L_27)


	//   ....[0]....
.L_27:
        /*0030*/ 	.word	0x00000210


	//----- nvinfo : EIATTR_SW_WAR
	.align		4
.L_28:
        /*0034*/ 	.byte	0x04, 0x36
        /*0036*/ 	.short	(.L_30 - .L_29)
.L_29:
        /*0038*/ 	.word	0x00000008
.L_30:


//--------------------- .nv.info._Z22printArrayWithTidLimitPii --------------------------
	.section	.nv.info._Z22printArrayWithTidLimitPii,"",@"SHT_CUDA_INFO"
	.sectionflags	@""
	.align	4


	//----- nvinfo : EIATTR_CUDA_API_VERSION
	.align		4
        /*0000*/ 	.byte	0x04, 0x37
        /*0002*/ 	.short	(.L_32 - .L_31)
.L_31:
        /*0004*/ 	.word	0x00000082


	//----- nvinfo : EIATTR_KPARAM_INFO
	.align		4
.L_32:
        /*0008*/ 	.byte	0x04, 0x17
        /*000a*/ 	.short	(.L_34 - .L_33)
.L_33:
        /*000c*/ 	.word	0x00000000
        /*0010*/ 	.short	0x0001
        /*0012*/ 	.short	0x0008
        /*0014*/ 	.byte	0x00, 0xf0, 0x11, 0x00


	//----- nvinfo : EIATTR_KPARAM_INFO
	.align		4
.L_34:
        /*0018*/ 	.byte	0x04, 0x17
        /*001a*/ 	.short	(.L_36 - .L_35)
.L_35:
        /*001c*/ 	.word	0x00000000
        /*0020*/ 	.short	0x0000
        /*0022*/ 	.short	0x0000
        /*0024*/ 	.byte	0x00, 0xf5, 0x21, 0x00


	//----- nvinfo : EIATTR_SPARSE_MMA_MASK
	.align		4
.L_36:
        /*0028*/ 	.byte	0x03, 0x50
        /*002a*/ 	.short	0x0000


	//----- nvinfo : EIATTR_MAXREG_COUNT
	.align		4
        /*002c*/ 	.byte	0x03, 0x1b
        /*002e*/ 	.short	0x00ff


	//----- nvinfo : EIATTR_EXTERNS
	.align		4
        /*0030*/ 	.byte	0x04, 0x0f
        /*0032*/ 	.short	(.L_38 - .L_37)


	//   ....[0]....
	.align		4
.L_37:
        /*0034*/ 	.word	index@(vprintf)


	//----- nvinfo : EIATTR_MERCURY_ISA_VERSION
	.align		4
.L_38:
        /*0038*/ 	.byte	0x03, 0x5f
        /*003a*/ 	.short	0x0101


	//----- nvinfo : EIATTR_VRC_CTA_INIT_COUNT
	.align		4
        /*003c*/ 	.byte	0x02, 0x4a
	.zero		1
	.zero		1


	//----- nvinfo : EIATTR_SYSCALL_OFFSETS
	.align		4
        /*0040*/ 	.byte	0x04, 0x46
        /*0042*/ 	.short	(.L_40 - .L_39)


	//   ....[0]....
.L_39:
        /*0044*/ 	.word	0x000001a0


	//----- nvinfo : EIATTR_EXIT_INSTR_OFFSETS
	.align		4
.L_40:
        /*0048*/ 	.byte	0x04, 0x1c
        /*004a*/ 	.short	(.L_42 - .L_41)


	//   ....[0]....
.L_41:
        /*004c*/ 	.word	0x000000c0


	//   ....[1]....
        /*0050*/ 	.word	0x000001b0


	//----- nvinfo : EIATTR_CRS_STACK_SIZE
	.align		4
.L_42:
        /*0054*/ 	.byte	0x04, 0x1e
        /*0056*/ 	.short	(.L_44 - .L_43)
.L_43:
        /*0058*/ 	.word	0x00000000


	//----- nvinfo : EIATTR_CBANK_PARAM_SIZE
	.align		4
.L_44:
        /*005c*/ 	.byte	0x03, 0x19
        /*005e*/ 	.short	0x000c


	//----- nvinfo : EIATTR_PARAM_CBANK
	.align		4
        /*0060*/ 	.byte	0x04, 0x0a
        /*0062*/ 	.short	(.L_46 - .L_45)
	.align		4
.L_45:
        /*0064*/ 	.word	index@(.nv.constant0._Z22printArrayWithTidLimitPii)
        /*0068*/ 	.short	0x0380
        /*006a*/ 	.short	0x000c


	//----- nvinfo : EIATTR_SW_WAR
	.align		4
.L_46:
        /*006c*/ 	.byte	0x04, 0x36
        /*006e*/ 	.short	(.L_48 - .L_47)
.L_47:
        /*0070*/ 	.word	0x00000008
.L_48:


//--------------------- .nv.info._Z25printArrayWithoutTidLimitPii --------------------------
	.section	.nv.info._Z25printArrayWithoutTidLimitPii,"",@"SHT_CUDA_INFO"
	.sectionflags	@""
	.align	4


	//----- nvinfo : EIATTR_CUDA_API_VERSION
	.align		4
        /*0000*/ 	.byte	0x04, 0x37
        /*0002*/ 	.short	(.L_50 - .L_49)
.L_49:
        /*0004*/ 	.word	0x00000082


	//----- nvinfo : EIATTR_KPARAM_INFO
	.align		4
.L_50:
        /*0008*/ 	.byte	0x04, 0x17
        /*000a*/ 	.short	(.L_52 - .L_51)
.L_51:
        /*000c*/ 	.word	0x00000000
        /*0010*/ 	.short	0x0001
        /*0012*/ 	.short	0x0008
        /*0014*/ 	.byte	0x00, 0xf0, 0x11, 0x00


	//----- nvinfo : EIATTR_KPARAM_INFO
	.align		4
.L_52:
        /*0018*/ 	.byte	0x04, 0x17
        /*001a*/ 	.short	(.L_54 - .L_53)
.L_53:
        /*001c*/ 	.word	0x00000000
        /*0020*/ 	.short	0x0000
        /*0022*/ 	.short	0x0000
        /*0024*/ 	.byte	0x00, 0xf5, 0x21, 0x00


	//----- nvinfo : EIATTR_SPARSE_MMA_MASK
	.align		4
.L_54:
        /*0028*/ 	.byte	0x03, 0x50
        /*002a*/ 	.short	0x0000


	//----- nvinfo : EIATTR_MAXREG_COUNT
	.align		4
        /*002c*/ 	.byte	0x03, 0x1b
        /*002e*/ 	.short	0x00ff


	//----- nvinfo : EIATTR_EXTERNS
	.align		4
        /*0030*/ 	.byte	0x04, 0x0f
        /*0032*/ 	.short	(.L_56 - .L_55)


	//   ....[0]....
	.align		4
.L_55:
        /*0034*/ 	.word	index@(vprintf)


	//----- nvinfo : EIATTR_MERCURY_ISA_VERSION
	.align		4
.L_56:
        /*0038*/ 	.byte	0x03, 0x5f
        /*003a*/ 	.short	0x0101


	//----- nvinfo : EIATTR_VRC_CTA_INIT_COUNT
	.align		4
        /*003c*/ 	.byte	0x02, 0x4a
	.zero		1
	.zero		1


	//----- nvinfo : EIATTR_SYSCALL_OFFSETS
	.align		4
        /*0040*/ 	.byte	0x04, 0x46
        /*0042*/ 	.short	(.L_58 - .L_57)


	//   ....[0]....
.L_57:
        /*0044*/ 	.word	0x00000170


	//----- nvinfo : EIATTR_EXIT_INSTR_OFFSETS
	.align		4
.L_58:
        /*0048*/ 	.byte	0x04, 0x1c
        /*004a*/ 	.short	(.L_60 - .L_59)


	//   ....[0]....
.L_59:
        /*004c*/ 	.word	0x00000180


	//----- nvinfo : EIATTR_CBANK_PARAM_SIZE
	.align		4
.L_60:
        /*0050*/ 	.byte	0x03, 0x19
        /*0052*/ 	.short	0x000c


	//----- nvinfo : EIATTR_PARAM_CBANK
	.align		4
        /*0054*/ 	.byte	0x04, 0x0a
        /*0056*/ 	.short	(.L_62 - .L_61)
	.align		4
.L_61:
        /*0058*/ 	.word	index@(.nv.constant0._Z25printArrayWithoutTidLimitPii)
        /*005c*/ 	.short	0x0380
        /*005e*/ 	.short	0x000c


	//----- nvinfo : EIATTR_SW_WAR
	.align		4
.L_62:
        /*0060*/ 	.byte	0x04, 0x36
        /*0062*/ 	.short	(.L_64 - .L_63)
.L_63:
        /*0064*/ 	.word	0x00000008
.L_64:


//--------------------- .nv.callgraph             --------------------------
	.section	.nv.callgraph,"",@"SHT_CUDA_CALLGRAPH"
	.align	4
	.sectionentsize	8
	.align		4
        /*0000*/ 	.word	0x00000000
	.align		4
        /*0004*/ 	.word	0xffffffff
	.align		4
        /*0008*/ 	.word	index@(_Z12printIndicesv)
	.align		4
        /*000c*/ 	.word	index@(vprintf)
	.align		4
        /*0010*/ 	.word	index@(_Z22printArrayWithTidLimitPii)
	.align		4
        /*0014*/ 	.word	index@(vprintf)
	.align		4
        /*0018*/ 	.word	index@(_Z25printArrayWithoutTidLimitPii)
	.align		4
        /*001c*/ 	.word	index@(vprintf)
	.align		4
        /*0020*/ 	.word	0x00000000
	.align		4
        /*0024*/ 	.word	0xfffffffe
	.align		4
        /*0028*/ 	.word	0x00000000
	.align		4
        /*002c*/ 	.word	0xfffffffd
	.align		4
        /*0030*/ 	.word	0x00000000
	.align		4
        /*0034*/ 	.word	0xfffffffc


//--------------------- .nv.constant4             --------------------------
	.section	.nv.constant4,"a",@progbits
	.align	8
	.align		8
.nv.constant4:
        /*0000*/ 	.dword	vprintf
	.align		8
        /*0008*/ 	.dword	$str
	.align		8
        /*0010*/ 	.dword	$str$1
	.align		8
        /*0018*/ 	.dword	$str$2


//--------------------- .text._Z12printIndicesv   --------------------------
	.section	.text._Z12printIndicesv,"ax",@progbits
	.align	128
        .global         _Z12printIndicesv
        .type           _Z12printIndicesv,@function
        .size           _Z12printIndicesv,(.L_x_7 - _Z12printIndicesv)
        .other          _Z12printIndicesv,@"STO_CUDA_ENTRY STV_DEFAULT"
_Z12printIndicesv:
.text._Z12printIndicesv:
[----:B------:R-:W0:Y:S01]  /*0000*/  LDC R1, c[0x0][0x37c] ;  /* 0x0000df00ff017b82 */ /* 0x000e220000000800 */
[----:B------:R-:W1:Y:S01]  /*0010*/  S2R R12, SR_CTAID.X ;  /* 0x00000000000c7919 */ /* 0x000e620000002500 */
[----:B------:R-:W2:Y:S06]  /*0020*/  LDCU UR5, c[0x0][0x2fc] ;  /* 0x00005f80ff0577ac */ /* 0x000eac0008000800 */
[----:B------:R-:W1:Y:S01]  /*0030*/  LDC R13, c[0x0][0x360] ;  /* 0x0000d800ff0d7b82 */ /* 0x000e620000000800 */
[----:B0-----:R-:W-:Y:S01]  /*0040*/  VIADD R1, R1, 0xfffffff0 ;  /* 0xfffffff001017836 */ /* 0x001fe20000000000 */
[----:B------:R-:W1:Y:S01]  /*0050*/  S2R R14, SR_TID.X ;  /* 0x00000000000e7919 */ /* 0x000e620000002100 */
[----:B------:R-:W0:Y:S01]  /*0060*/  LDCU UR4, c[0x0][0x2f8] ;  /* 0x00005f00ff0477ac */ /* 0x000e220008000800 */
[----:B------:R-:W-:Y:S01]  /*0070*/  MOV R2, 0x0 ;  /* 0x0000000000027802 */ /* 0x000fe20000000f00 */
[----:B------:R-:W3:Y:S01]  /*0080*/  S2R R16, SR_CTAID.Y ;  /* 0x0000000000107919 */ /* 0x000ee20000002600 */
[----:B------:R-:W4:Y:S02]  /*0090*/  LDCU.64 UR6, c[0x4][0x10] ;  /* 0x01000200ff0677ac */ /* 0x000f240008000a00 */
[----:B------:R-:W3:Y:S01]  /*00a0*/  LDC R17, c[0x0][0x364] ;  /* 0x0000d900ff117b82 */ /* 0x000ee20000000800 */
[----:B------:R-:W3:Y:S07]  /*00b0*/  S2R R18, SR_TID.Y ;  /* 0x0000000000127919 */ /* 0x000eee0000002200 */
[----:B------:R5:W5:Y:S01]  /*00c0*/  LDC.64 R8, c[0x4][R2] ;  /* 0x0100000002087b82 */ /* 0x000b620000000a00 */
[----:B0-----:R-:W-:-:S02]  /*00d0*/  IADD3 R22, P0, PT, R1, UR4, RZ ;  /* 0x0000000401167c10 */ /* 0x001fc4000ff1e0ff */
[----:B----4-:R-:W-:-:S03]  /*00e0*/  MOV R4, UR6 ;  /* 0x0000000600047c02 */ /* 0x010fc60008000f00 */
[----:B--2---:R-:W-:Y:S01]  /*00f0*/  IMAD.X R23, RZ, RZ, UR5, P0 ;  /* 0x00000005ff177e24 */ /* 0x004fe200080e06ff */
[----:B------:R-:W-:Y:S01]  /*0100*/  MOV R6, R22 ;  /* 0x0000001600067202 */ /* 0x000fe20000000f00 */
[----:B------:R-:W-:Y:S02]  /*0110*/  IMAD.U32 R5, RZ, RZ, UR7 ;  /* 0x00000007ff057e24 */ /* 0x000fe4000f8e00ff */
[----:B------:R-:W-:Y:S02]  /*0120*/  IMAD.MOV.U32 R7, RZ, RZ, R23 ;  /* 0x000000ffff077224 */ /* 0x000fe400078e0017 */
[----:B-1----:R-:W-:-:S05]  /*0130*/  IMAD R15, R12, R13, R14 ;  /* 0x0000000d0c0f7224 */ /* 0x002fca00078e020e */
[----:B------:R0:W-:Y:S02]  /*0140*/  STL.128 [R1], R12 ;  /* 0x0000000c01007387 */ /* 0x0001e40000100c00 */
[----:B0--3--:R-:W-:-:S07]  /*0150*/  IMAD R19, R16, R17, R18 ;  /* 0x0000001110137224 */ /* 0x009fce00078e0212 */
[----:B------:R-:W-:-:S07]  /*0160*/  LEPC R20, `(.L_x_0) ;  /* 0x000000001014794e */ /* 0x000fce0000000000 */
[----:B-----5:R-:W-:Y:S05]  /*0170*/  CALL.ABS.NOINC R8 ;  /* 0x0000000008007343 */ /* 0x020fea0003c00000 */
.L_x_0:
[----:B------:R0:W-:Y:S01]  /*0180*/  STL.128 [R1], R16 ;  /* 0x0000001001007387 */ /* 0x0001e20000100c00 */
[----:B------:R-:W1:Y:S01]  /*0190*/  LDC.64 R2, c[0x4][R2] ;  /* 0x0100000002027b82 */ /* 0x000e620000000a00 */
[----:B------:R-:W2:Y:S01]  /*01a0*/  LDCU.64 UR4, c[0x4][0x18] ;  /* 0x01000300ff0477ac */ /* 0x000ea20008000a00 */
[----:B------:R-:W-:Y:S01]  /*01b0*/  MOV R6, R22 ;  /* 0x0000001600067202 */ /* 0x000fe20000000f00 */
[----:B------:R-:W-:Y:S01]  /*01c0*/  IMAD.MOV.U32 R7, RZ, RZ, R23 ;  /* 0x000000ffff077224 */ /* 0x000fe200078e0017 */
[----:B--2---:R-:W-:Y:S01]  /*01d0*/  MOV R4, UR4 ;  /* 0x0000000400047c02 */ /* 0x004fe20008000f00 */
[----:B0-----:R-:W-:-:S07]  /*01e0*/  IMAD.U32 R5, RZ, RZ, UR5 ;  /* 0x00000005ff057e24 */ /* 0x001fce000f8e00ff */
[----:B------:R-:W-:-:S07]  /*01f0*/  LEPC R20, `(.L_x_1) ;  /* 0x000000001014794e */ /* 0x000fce0000000000 */
[----:B-1----:R-:W-:Y:S05]  /*0200*/  CALL.ABS.NOINC R2 ;  /* 0x0000000002007343 */ /* 0x002fea0003c00000 */
.L_x_1:
[----:B------:R-:W-:Y:S05]  /*0210*/  EXIT ;  /* 0x000000000000794d */ /* 0x000fea0003800000 */
.L_x_2:
[----:B------:R-:W-:-:S00]  /*0220*/  BRA `(.L_x_2) ;  /* 0xfffffffc00fc7947 */ /* 0x000fc0000383ffff */
[----:B------:R-:W-:-:S00]  /*0230*/  NOP ;  /* 0x0000000000007918 */ /* 0x000fc00000000000 */
        /* <DEDUP_REMOVED lines=12> */
.L_x_7:


//--------------------- .text._Z22printArrayWithTidLimitPii --------------------------
	.section	.text._Z22printArrayWithTidLimitPii,"ax",@progbits
	.align	128
        .global         _Z22printArrayWithTidLimitPii
        .type           _Z22printArrayWithTidLimitPii,@function
        .size           _Z22printArrayWithTidLimitPii,(.L_x_8 - _Z22printArrayWithTidLimitPii)
        .other          _Z22printArrayWithTidLimitPii,@"STO_CUDA_ENTRY STV_DEFAULT"
_Z22printArrayWithTidLimitPii:
.text._Z22printArrayWithTidLimitPii:
[----:B------:R-:W0:Y:S01]  /*0000*/  LDC R1, c[0x0][0x37c] ;  /* 0x0000df00ff017b82 */ /* 0x000e220000000800 */
[----:B------:R-:W1:Y:S01]  /*0010*/  S2R R3, SR_TID.X ;  /* 0x0000000000037919 */ /* 0x000e620000002100 */
[----:B------:R-:W2:Y:S06]  /*0020*/  LDCU UR5, c[0x0][0x2fc] ;  /* 0x00005f80ff0577ac */ /* 0x000eac0008000800 */
[----:B------:R-:W1:Y:S01]  /*0030*/  S2UR UR6, SR_CTAID.X ;  /* 0x00000000000679c3 */ /* 0x000e620000002500 */
[----:B0-----:R-:W-:Y:S01]  /*0040*/  VIADD R1, R1, 0xfffffff0 ;  /* 0xfffffff001017836 */ /* 0x001fe20000000000 */
[----:B------:R-:W0:Y:S01]  /*0050*/  LDCU UR7, c[0x0][0x388] ;  /* 0x00007100ff0777ac */ /* 0x000e220008000800 */
[----:B------:R-:W3:Y:S05]  /*0060*/  LDCU UR4, c[0x0][0x2f8] ;  /* 0x00005f00ff0477ac */ /* 0x000eea0008000800 */
[----:B------:R-:W1:Y:S01]  /*0070*/  LDC R2, c[0x0][0x360] ;  /* 0x0000d800ff027b82 */ /* 0x000e620000000800 */
[----:B---3--:R-:W-:-:S04]  /*0080*/  IADD3 R6, P1, PT, R1, UR4, RZ ;  /* 0x0000000401067c10 */ /* 0x008fc8000ff3e0ff */
[----:B--2---:R-:W-:Y:S01]  /*0090*/  IADD3.X R7, PT, PT, RZ, UR5, RZ, P1, !PT ;  /* 0x00000005ff077c10 */ /* 0x004fe20008ffe4ff */
[----:B-1----:R-:W-:-:S05]  /*00a0*/  IMAD R2, R2, UR6, R3 ;  /* 0x0000000602027c24 */ /* 0x002fca000f8e0203 */
[----:B0-----:R-:W-:-:S13]  /*00b0*/  ISETP.GE.AND P0, PT, R2, UR7, PT ;  /* 0x0000000702007c0c */ /* 0x001fda000bf06270 */
[----:B------:R-:W-:Y:S05]  /*00c0*/  @P0 EXIT ;  /* 0x000000000000094d */ /* 0x000fea0003800000 */
[----:B------:R-:W0:Y:S01]  /*00d0*/  LDC.64 R8, c[0x0][0x380] ;  /* 0x0000e000ff087b82 */ /* 0x000e220000000a00 */
[----:B------:R-:W1:Y:S01]  /*00e0*/  LDCU.64 UR4, c[0x0][0x358] ;  /* 0x00006b00ff0477ac */ /* 0x000e620008000a00 */
[----:B0-----:R-:W-:-:S06]  /*00f0*/  IMAD.WIDE R8, R2, 0x4, R8 ;  /* 0x0000000402087825 */ /* 0x001fcc00078e0208 */
[----:B-1----:R-:W2:Y:S01]  /*0100*/  LDG.E R8, desc[UR4][R8.64] ;  /* 0x0000000408087981 */ /* 0x002ea2000c1e1900 */
[----:B------:R-:W-:Y:S01]  /*0110*/  IMAD.MOV.U32 R3, RZ, RZ, R2 ;  /* 0x000000ffff037224 */ /* 0x000fe200078e0002 */
[----:B------:R-:W-:Y:S01]  /*0120*/  MOV R0, 0x0 ;  /* 0x0000000000007802 */ /* 0x000fe20000000f00 */
[----:B------:R-:W0:Y:S03]  /*0130*/  LDCU.64 UR4, c[0x4][0x8] ;  /* 0x01000100ff0477ac */ /* 0x000e260008000a00 */
[----:B------:R1:W-:Y:S01]  /*0140*/  STL.64 [R1], R2 ;  /* 0x0000000201007387 */ /* 0x0003e20000100a00 */
[----:B------:R1:W3:Y:S01]  /*0150*/  LDC.64 R10, c[0x4][R0] ;  /* 0x01000000000a7b82 */ /* 0x0002e20000000a00 */
[----:B0-----:R-:W-:Y:S01]  /*0160*/  MOV R4, UR4 ;  /* 0x0000000400047c02 */ /* 0x001fe20008000f00 */
[----:B------:R-:W-:Y:S01]  /*0170*/  IMAD.U32 R5, RZ, RZ, UR5 ;  /* 0x00000005ff057e24 */ /* 0x000fe2000f8e00ff */
[----:B--23--:R1:W-:Y:S06]  /*0180*/  STL [R1+0x8], R8 ;  /* 0x0000080801007387 */ /* 0x00c3ec0000100800 */
[----:B------:R-:W-:-:S07]  /*0190*/  LEPC R20, `(.L_x_3) ;  /* 0x000000001014794e */ /* 0x000fce0000000000 */
[----:B-1----:R-:W-:Y:S05]  /*01a0*/  CALL.ABS.NOINC R10 ;  /* 0x000000000a007343 */ /* 0x002fea0003c00000 */
.L_x_3:
[----:B------:R-:W-:Y:S05]  /*01b0*/  EXIT ;  /* 0x000000000000794d */ /* 0x000fea0003800000 */
.L_x_4:
        /* <DEDUP_REMOVED lines=12> */
.L_x_8:


//--------------------- .text._Z25printArrayWithoutTidLimitPii --------------------------
	.section	.text._Z25printArrayWithoutTidLimitPii,"ax",@progbits
	.align	128
        .global         _Z25printArrayWithoutTidLimitPii
        .type           _Z25printArrayWithoutTidLimitPii,@function
        .size           _Z25printArrayWithoutTidLimitPii,(.L_x_9 - _Z25printArrayWithoutTidLimitPii)
        .other          _Z25printArrayWithoutTidLimitPii,@"STO_CUDA_ENTRY STV_DEFAULT"
_Z25printArrayWithoutTidLimitPii:
.text._Z25printArrayWithoutTidLimitPii:
[----:B------:R-:W0:Y:S01]  /*0000*/  LDC R1, c[0x0][0x37c] ;  /* 0x0000df00ff017b82 */ /* 0x000e220000000800 */
[----:B------:R-:W1:Y:S01]  /*0010*/  S2R R3, SR_TID.X ;  /* 0x0000000000037919 */ /* 0x000e620000002100 */
[----:B------:R-:W2:Y:S06]  /*0020*/  LDCU UR6, c[0x0][0x2fc] ;  /* 0x00005f80ff0677ac */ /* 0x000eac0008000800 */
[----:B------:R-:W1:Y:S01]  /*0030*/  S2UR UR7, SR_CTAID.X ;  /* 0x00000000000779c3 */ /* 0x000e620000002500 */
[----:B0-----:R-:W-:Y:S01]  /*0040*/  VIADD R1, R1, 0xfffffff0 ;  /* 0xfffffff001017836 */ /* 0x001fe20000000000 */
[----:B------:R-:W0:Y:S06]  /*0050*/  LDCU.64 UR4, c[0x0][0x358] ;  /* 0x00006b00ff0477ac */ /* 0x000e2c0008000a00 */
[----:B------:R-:W3:Y:S01]  /*0060*/  LDC.64 R8, c[0x0][0x380] ;  /* 0x0000e000ff087b82 */ /* 0x000ee20000000a00 */
[----:B------:R-:W-:Y:S01]  /*0070*/  MOV R0, 0x0 ;  /* 0x0000000000007802 */ /* 0x000fe20000000f00 */
[----:B------:R-:W4:Y:S06]  /*0080*/  LDCU.64 UR8, c[0x4][0x8] ;  /* 0x01000100ff0877ac */ /* 0x000f2c0008000a00 */
[----:B------:R-:W1:Y:S02]  /*0090*/  LDC R2, c[0x0][0x360] ;  /* 0x0000d800ff027b82 */ /* 0x000e640000000800 */
[----:B-1----:R-:W-:-:S04]  /*00a0*/  IMAD R2, R2, UR7, R3 ;  /* 0x0000000702027c24 */ /* 0x002fc8000f8e0203 */
[----:B---3--:R-:W-:-:S06]  /*00b0*/  IMAD.WIDE R8, R2, 0x4, R8 ;  /* 0x0000000402087825 */ /* 0x008fcc00078e0208 */
[----:B0-----:R-:W3:Y:S01]  /*00c0*/  LDG.E R8, desc[UR4][R8.64] ;  /* 0x0000000408087981 */ /* 0x001ee2000c1e1900 */
[----:B------:R-:W-:Y:S01]  /*00d0*/  MOV R3, R2 ;  /* 0x0000000200037202 */ /* 0x000fe20000000f00 */
[----:B------:R-:W0:Y:S01]  /*00e0*/  LDCU UR4, c[0x0][0x2f8] ;  /* 0x00005f00ff0477ac */ /* 0x000e220008000800 */
[----:B------:R1:W1:Y:S01]  /*00f0*/  LDC.64 R10, c[0x4][R0] ;  /* 0x01000000000a7b82 */ /* 0x0002620000000a00 */
[----:B----4-:R-:W-:Y:S01]  /*0100*/  IMAD.U32 R4, RZ, RZ, UR8 ;  /* 0x00000008ff047e24 */ /* 0x010fe2000f8e00ff */
[----:B------:R-:W-:Y:S01]  /*0110*/  MOV R5, UR9 ;  /* 0x0000000900057c02 */ /* 0x000fe20008000f00 */
[----:B------:R4:W-:Y:S01]  /*0120*/  STL.64 [R1], R2 ;  /* 0x0000000201007387 */ /* 0x0009e20000100a00 */
[----:B0-----:R-:W-:-:S05]  /*0130*/  IADD3 R6, P0, PT, R1, UR4, RZ ;  /* 0x0000000401067c10 */ /* 0x001fca000ff1e0ff */
[----:B--2---:R-:W-:Y:S01]  /*0140*/  IMAD.X R7, RZ, RZ, UR6, P0 ;  /* 0x00000006ff077e24 */ /* 0x004fe200080e06ff */
[----:B-1-3--:R4:W-:Y:S07]  /*0150*/  STL [R1+0x8], R8 ;  /* 0x0000080801007387 */ /* 0x00a9ee0000100800 */
[----:B------:R-:W-:-:S07]  /*0160*/  LEPC R20, `(.L_x_5) ;  /* 0x000000001014794e */ /* 0x000fce0000000000 */
[----:B----4-:R-:W-:Y:S05]  /*0170*/  CALL.ABS.NOINC R10 ;  /* 0x000000000a007343 */ /* 0x010fea0003c00000 */
.L_x_5:
[----:B------:R-:W-:Y:S05]  /*0180*/  EXIT ;  /* 0x000000000000794d */ /* 0x000fea0003800000 */
.L_x_6:
        /* <DEDUP_REMOVED lines=15> */
.L_x_9:


//--------------------- .nv.global.init           --------------------------
	.section	.nv.global.init,"aw",@progbits
.nv.global.init:
	.type		$str,@object
	.size		$str,($str$2 - $str)
$str:
        /*0000*/ 	.byte	0x74, 0x68, 0x72, 0x65, 0x61, 0x64, 0x20, 0x69, 0x64, 0x20, 0x3d, 0x20, 0x25, 0x64, 0x2c, 0x20
        /*0010*/ 	.byte	0x61, 0x5b, 0x25, 0x64, 0x5d, 0x20, 0x3d, 0x20, 0x25, 0x64, 0x0a, 0x00
	.type		$str$2,@object
	.size		$str$2,($str$1 - $str$2)
$str$2:
        /*001c*/ 	.byte	0x62, 0x6c, 0x6f, 0x63, 0x6b, 0x49, 0x64, 0x78, 0x2e, 0x79, 0x20, 0x3d, 0x20, 0x25, 0x64, 0x2c
        /*002c*/ 	.byte	0x20, 0x62, 0x6c, 0x6f, 0x63, 0x6b, 0x44, 0x69, 0x6d, 0x2e, 0x79, 0x20, 0x3d, 0x20, 0x25, 0x64
        /*003c*/ 	.byte	0x2c, 0x20, 0x74, 0x68, 0x72, 0x65, 0x61, 0x64, 0x49, 0x64, 0x78, 0x2e, 0x79, 0x20, 0x3d, 0x20
        /*004c*/ 	.byte	0x25, 0x64, 0x20, 0x7c, 0x20, 0x74, 0x69, 0x64, 0x79, 0x20, 0x3d, 0x20, 0x25, 0x64, 0x0a, 0x00
	.type		$str$1,@object
	.size		$str$1,(.L_1 - $str$1)
$str$1:
        /*005c*/ 	.byte	0x62, 0x6c, 0x6f, 0x63, 0x6b, 0x49, 0x64, 0x78, 0x2e, 0x78, 0x20, 0x3d, 0x20, 0x25, 0x64, 0x2c
        /*006c*/ 	.byte	0x20, 0x62, 0x6c, 0x6f, 0x63, 0x6b, 0x44, 0x69, 0x6d, 0x2e, 0x78, 0x20, 0x3d, 0x20, 0x25, 0x64
        /*007c*/ 	.byte	0x2c, 0x20, 0x74, 0x68, 0x72, 0x65, 0x61, 0x64, 0x49, 0x64, 0x78, 0x2e, 0x78, 0x20, 0x3d, 0x20
        /*008c*/ 	.byte	0x25, 0x64, 0x20, 0x7c, 0x20, 0x74, 0x69, 0x64, 0x78, 0x20, 0x3d, 0x20, 0x25, 0x64, 0x0a, 0x00
.L_1:


//--------------------- .nv.shared.reserved.0     --------------------------
	.section	.nv.shared.reserved.0,"aw",@nobits
	.weak		__nv_reservedSMEM_offset_0_alias
	.size		__nv_reservedSMEM_offset_0_alias, 0, 64
	.other		__nv_reservedSMEM_offset_0_alias,@"STO_CUDA_RESERVED_SHARED STV_DEFAULT"
__nv_reservedSMEM_offset_0_alias:
	.zero		0
	.zero		64


//--------------------- .nv.constant0._Z12printIndicesv --------------------------
	.section	.nv.constant0._Z12printIndicesv,"a",@progbits
	.sectionflags	@""
	.align	4
.nv.constant0._Z12printIndicesv:
	.zero		896


//--------------------- .nv.constant0._Z22printArrayWithTidLimitPii --------------------------
	.section	.nv.constant0._Z22printArrayWithTidLimitPii,"a",@progbits
	.sectionflags	@""
	.align	4
.nv.constant0._Z22printArrayWithTidLimitPii:
	.zero		908


//--------------------- .nv.constant0._Z25printArrayWithoutTidLimitPii --------------------------
	.section	.nv.constant0._Z25printArrayWithoutTidLimitPii,"a",@progbits
	.sectionflags	@""
	.align	4
.nv.constant0._Z25printArrayWithoutTidLimitPii:
	.zero		908


//--------------------- SYMBOLS --------------------------

	.type		.nv.reservedSmem.offset0,@object
	.size		.nv.reservedSmem.offset0,0x4
	.type		vprintf,@function
